//
// Generated by NVIDIA NVVM Compiler
//
// Compiler Build ID: CL-36424714
// Cuda compilation tools, release 13.0, V13.0.88
// Based on NVVM 20.0.0
//

.version 9.0
.target sm_100
.address_size 64


.func  (.param .b32 func_retval0) _Z1fi(
	.param .b32 _Z1fi_param_0
)
{
	.reg .pred 	%p<5>;
	.reg .b32 	%r<17>;

	ld.param.u32 	%r15, [_Z1fi_param_0];
	setp.eq.s32 	%p1, %r15, 0;
	mov.b32 	%r16, 0;
	@%p1 bra 	$L__BB0_5;
	mov.b32 	%r16, 0;
$L__BB0_2:
	and.b32  	%r11, %r15, 1;
	setp.eq.b32 	%p2, %r11, 1;
	@%p2 bra 	$L__BB0_4;
	shr.u32 	%r4, %r15, 1;
	add.s32 	%r16, %r16, 1;
	setp.eq.s32 	%p4, %r15, 0;
	mov.u32 	%r15, %r4;
	@%p4 bra 	$L__BB0_5;
	bra.uni 	$L__BB0_2;
$L__BB0_4:
	shr.u32 	%r6, %r15, 1;
	setp.gt.u32 	%p3, %r15, 1;
	mov.u32 	%r15, %r6;
	@%p3 bra 	$L__BB0_2;
$L__BB0_5:
	add.s32 	%r12, %r16, 5;
	st.param.b32 	[func_retval0], %r12;
	ret;

}
	// .globl	_Z1gPi
.visible .entry _Z1gPi(
	.param .u64 .ptr .align 1 _Z1gPi_param_0
)
{
	.reg .pred 	%p<2>;
	.reg .b32 	%r<6>;
	.reg .b64 	%rd<3>;

	ld.param.u64 	%rd1, [_Z1gPi_param_0];
	mov.u32 	%r1, %ctaid.x;
	{ // callseq 0, 0
	.param .b32 param0;
	st.param.b32 	[param0], %r1;
	.param .b32 retval0;
	call.uni (retval0), 
	_Z1fi, 
	(
	param0
	);
	ld.param.b32 	%r2, [retval0];
	} // callseq 0
	setp.ne.s32 	%p1, %r2, 7;
	@%p1 bra 	$L__BB1_2;
	cvta.to.global.u64 	%rd2, %rd1;
	ld.global.u32 	%r4, [%rd2];
	add.s32 	%r5, %r4, 1;
	st.global.u32 	[%rd2], %r5;
$L__BB1_2:
	ret;

}


// ===== COMPILED SASS (sm_100) =====

	.target	sm_100

	.elftype	@"ET_EXEC"


//--------------------- .note.nv.tkinfo           --------------------------
	.section	.note.nv.tkinfo,"",@"SHT_NOTE"
	.sectionflags	@"SHF_NOTE_NV_TKINFO"
	.tkinfo
        /*0018*/ 	.word	0x00000002
        /*0030*/ 	.string	""
        /*0030*/ 	.string	"ptxas"
        /*0030*/ 	.string	"Cuda compilation tools, release 13.0, V13.0.88"
        /*0030*/ 	.string	"Build cuda_13.0.r13.0/compiler.36424714_0"
        /*0030*/ 	.string	"-arch sm_100 -m 64 "



//--------------------- .note.nv.cuinfo           --------------------------
	.section	.note.nv.cuinfo,"",@"SHT_NOTE"
	.sectionflags	@"SHF_NOTE_NV_CUINFO"
        /*0018*/ 	.short	0x0002
        /*001a*/ 	.short	0x0064
        /*001c*/ 	.short	0x0082
	.zero		2


//--------------------- .nv.info                  --------------------------
	.section	.nv.info,"",@"SHT_CUDA_INFO"
	.align	4


	//----- nvinfo : EIATTR_REGCOUNT
	.align		4
        /*0000*/ 	.byte	0x04, 0x2f
        /*0002*/ 	.short	(.L_1 - .L_0)
	.align		4
.L_0:
        /*0004*/ 	.word	index@(_Z1gPi)
        /*0008*/ 	.word	0x00000008


	//----- nvinfo : EIATTR_FRAME_SIZE
	.align		4
.L_1:
        /*000c*/ 	.byte	0x04, 0x11
        /*000e*/ 	.short	(.L_3 - .L_2)
	.align		4
.L_2:
        /*0010*/ 	.word	index@($_Z1gPi$_Z1fi)
        /*0014*/ 	.word	0x00000000


	//----- nvinfo : EIATTR_FRAME_SIZE
	.align		4
.L_3:
        /*0018*/ 	.byte	0x04, 0x11
        /*001a*/ 	.short	(.L_5 - .L_4)
	.align		4
.L_4:
        /*001c*/ 	.word	index@(_Z1gPi)
        /*0020*/ 	.word	0x00000000


	//----- nvinfo : EIATTR_MIN_STACK_SIZE
	.align		4
.L_5:
        /*0024*/ 	.byte	0x04, 0x12
        /*0026*/ 	.short	(.L_7 - .L_6)
	.align		4
.L_6:
        /*0028*/ 	.word	index@(_Z1gPi)
        /*002c*/ 	.word	0x00000000
.L_7:


//--------------------- .nv.compat                --------------------------
	.section	.nv.compat,"",@"SHT_CUDA_COMPAT_INFO"
	.align	4
        /*0000*/ 	.byte	0x02, 0x09, 0x00, 0x00, 0x02, 0x02, 0x01, 0x00, 0x02, 0x05, 0x05, 0x00, 0x03, 0x07, 0x01, 0x01
        /*0010*/ 	.byte	0x02, 0x03, 0x00, 0x00, 0x02, 0x06, 0x01, 0x00, 0x04, 0x0b, 0x08, 0x00, 0x09, 0x00, 0x00, 0x00
        /*0020*/ 	.byte	0x00, 0x00, 0x00, 0x00


//--------------------- .nv.info._Z1gPi           --------------------------
	.section	.nv.info._Z1gPi,"",@"SHT_CUDA_INFO"
	.sectionflags	@""
	.align	4


	//----- nvinfo : EIATTR_CUDA_API_VERSION
	.align		4
        /*0000*/ 	.byte	0x04, 0x37
        /*0002*/ 	.short	(.L_9 - .L_8)
.L_8:
        /*0004*/ 	.word	0x00000082


	//----- nvinfo : EIATTR_KPARAM_INFO
	.align		4
.L_9:
        /*0008*/ 	.byte	0x04, 0x17
        /*000a*/ 	.short	(.L_11 - .L_10)
.L_10:
        /*000c*/ 	.word	0x00000000
        /*0010*/ 	.short	0x0000
        /*0012*/ 	.short	0x0000
        /*0014*/ 	.byte	0x00, 0xf5, 0x21, 0x00


	//----- nvinfo : EIATTR_SPARSE_MMA_MASK
	.align		4
.L_11:
        /*0018*/ 	.byte	0x03, 0x50
        /*001a*/ 	.short	0x0000


	//----- nvinfo : EIATTR_MAXREG_COUNT
	.align		4
        /*001c*/ 	.byte	0x03, 0x1b
        /*001e*/ 	.short	0x00ff


	//----- nvinfo : EIATTR_MERCURY_ISA_VERSION
	.align		4
        /*0020*/ 	.byte	0x03, 0x5f
        /*0022*/ 	.short	0x0101


	//----- nvinfo : EIATTR_VRC_CTA_INIT_COUNT
	.align		4
        /*0024*/ 	.byte	0x02, 0x4a
	.zero		1
	.zero		1


	//----- nvinfo : EIATTR_EXIT_INSTR_OFFSETS
	.align		4
        /*0028*/ 	.byte	0x04, 0x1c
        /*002a*/ 	.short	(.L_13 - .L_12)


	//   ....[0]....
.L_12:
        /*002c*/ 	.word	0x00000050


	//   ....[1]....
        /*0030*/ 	.word	0x000000b0


	//----- nvinfo : EIATTR_CRS_STACK_SIZE
	.align		4
.L_13:
        /*0034*/ 	.byte	0x04, 0x1e
        /*0036*/ 	.short	(.L_15 - .L_14)
.L_14:
        /*0038*/ 	.word	0x00000000


	//----- nvinfo : EIATTR_CBANK_PARAM_SIZE
	.align		4
.L_15:
        /*003c*/ 	.byte	0x03, 0x19
        /*003e*/ 	.short	0x0008


	//----- nvinfo : EIATTR_PARAM_CBANK
	.align		4
        /*0040*/ 	.byte	0x04, 0x0a
        /*0042*/ 	.short	(.L_17 - .L_16)
	.align		4
.L_16:
        /*0044*/ 	.word	index@(.nv.constant0._Z1gPi)
        /*0048*/ 	.short	0x0380
        /*004a*/ 	.short	0x0008


	//----- nvinfo : EIATTR_SW_WAR
	.align		4
.L_17:
        /*004c*/ 	.byte	0x04, 0x36
        /*004e*/ 	.short	(.L_19 - .L_18)
.L_18:
        /*0050*/ 	.word	0x00000008
.L_19:


//--------------------- .nv.callgraph             --------------------------
	.section	.nv.callgraph,"",@"SHT_CUDA_CALLGRAPH"
	.align	4
	.sectionentsize	8
	.align		4
        /*0000*/ 	.word	0x00000000
	.align		4
        /*0004*/ 	.word	0xffffffff
	.align		4
        /*0008*/ 	.word	0x00000000
	.align		4
        /*000c*/ 	.word	0xfffffffe
	.align		4
        /*0010*/ 	.word	0x00000000
	.align		4
        /*0014*/ 	.word	0xfffffffd
	.align		4
        /*0018*/ 	.word	0x00000000
	.align		4
        /*001c*/ 	.word	0xfffffffc


//--------------------- .text._Z1gPi              --------------------------
	.section	.text._Z1gPi,"ax",@progbits
	.align	128
        .global         _Z1gPi
        .type           _Z1gPi,@function
        .size           _Z1gPi,(.L_x_4 - _Z1gPi)
        .other          _Z1gPi,@"STO_CUDA_ENTRY STV_DEFAULT"
_Z1gPi:
.text._Z1gPi:
[----:B------:R-:W-:Y:S08]  /*0000*/  LDC R1, c[0x0][0x37c] ;  /* 0x0000df00ff017b82 */ /* 0x000ff00000000800 */
[----:B------:R-:W0:Y:S01]  /*0010*/  S2UR UR5, SR_CTAID.X ;  /* 0x00000000000579c3 */ /* 0x000e220000002500 */
[----:B------:R-:W-:-:S07]  /*0020*/  MOV R2, 0x40 ;  /* 0x0000004000027802 */ /* 0x000fce0000000f00 */
[----:B0-----:R-:W-:Y:S05]  /*0030*/  CALL.REL.NOINC `($_Z1gPi$_Z1fi) ;  /* 0x0000000000207944 */ /* 0x001fea0003c00000 */
[----:B------:R-:W-:-:S13]  /*0040*/  ISETP.NE.AND P0, PT, R0, 0x7, PT ;  /* 0x000000070000780c */ /* 0x000fda0003f05270 */
[----:B------:R-:W-:Y:S05]  /*0050*/  @P0 EXIT ;  /* 0x000000000000094d */ /* 0x000fea0003800000 */
[----:B------:R-:W0:Y:S01]  /*0060*/  LDC.64 R2, c[0x0][0x380] ;  /* 0x0000e000ff027b82 */ /* 0x000e220000000a00 */
[----:B------:R-:W0:Y:S02]  /*0070*/  LDCU.64 UR4, c[0x0][0x358] ;  /* 0x00006b00ff0477ac */ /* 0x000e240008000a00 */
[----:B0-----:R-:W2:Y:S02]  /*0080*/  LDG.E R0, desc[UR4][R2.64] ;  /* 0x0000000402007981 */ /* 0x001ea4000c1e1900 */
[----:B--2---:R-:W-:-:S05]  /*0090*/  VIADD R5, R0, 0x1 ;  /* 0x0000000100057836 */ /* 0x004fca0000000000 */
[----:B------:R-:W-:Y:S01]  /*00a0*/  STG.E desc[UR4][R2.64], R5 ;  /* 0x0000000502007986 */ /* 0x000fe2000c101904 */
[----:B------:R-:W-:Y:S05]  /*00b0*/  EXIT ;  /* 0x000000000000794d */ /* 0x000fea0003800000 */
        .type           $_Z1gPi$_Z1fi,@function
        .size           $_Z1gPi$_Z1fi,(.L_x_4 - $_Z1gPi$_Z1fi)
$_Z1gPi$_Z1fi:
[----:B------:R-:W-:Y:S01]  /*00c0*/  UISETP.NE.AND UP0, UPT, UR5, URZ, UPT ;  /* 0x000000ff0500728c */ /* 0x000fe2000bf05270 */
[----:B------:R-:W-:-:S08]  /*00d0*/  IMAD.MOV.U32 R0, RZ, RZ, RZ ;  /* 0x000000ffff007224 */ /* 0x000fd000078e00ff */
[----:B------:R-:W-:Y:S05]  /*00e0*/  BRA.U !UP0, `(.L_x_0) ;  /* 0x0000000108387547 */ /* 0x000fea000b800000 */
[----:B------:R-:W-:Y:S01]  /*00f0*/  HFMA2 R0, -RZ, RZ, 0, 0 ;  /* 0x00000000ff007431 */ /* 0x000fe200000001ff */
[----:B------:R-:W-:-:S06]  /*0100*/  UMOV UR4, UR5 ;  /* 0x0000000500047c82 */ /* 0x000fcc0008000000 */
.L_x_2:
[----:B------:R-:W-:-:S04]  /*0110*/  ULOP3.LUT UR6, UR4, 0x1, URZ, 0xc0, !UPT ;  /* 0x0000000104067892 */ /* 0x000fc8000f8ec0ff */
[----:B------:R-:W-:-:S09]  /*0120*/  UISETP.NE.U32.AND UP0, UPT, UR6, 0x1, UPT ;  /* 0x000000010600788c */ /* 0x000fd2000bf05070 */
[----:B------:R-:W-:Y:S05]  /*0130*/  BRA.U !UP0, `(.L_x_1) ;  /* 0x0000000108147547 */ /* 0x000fea000b800000 */
[----:B------:R-:W-:Y:S01]  /*0140*/  UISETP.NE.AND UP0, UPT, UR4, URZ, UPT ;  /* 0x000000ff0400728c */ /* 0x000fe2000bf05270 */
[----:B------:R-:W-:-:S08]  /*0150*/  VIADD R0, R0, 0x1 ;  /* 0x0000000100007836 */ /* 0x000fd00000000000 */
[----:B------:R-:W-:Y:S05]  /*0160*/  BRA.U !UP0, `(.L_x_0) ;  /* 0x0000000108187547 */ /* 0x000fea000b800000 */
[----:B------:R-:W-:Y:S01]  /*0170*/  USHF.R.U32.HI UR4, URZ, 0x1, UR4 ;  /* 0x00000001ff047899 */ /* 0x000fe20008011604 */
[----:B------:R-:W-:Y:S11]  /*0180*/  BRA `(.L_x_2) ;  /* 0xfffffffc00e07947 */ /* 0x000ff6000383ffff */
.L_x_1:
[----:B------:R-:W-:Y:S02]  /*0190*/  UISETP.GT.U32.AND UP0, UPT, UR4, 0x1, UPT ;  /* 0x000000010400788c */ /* 0x000fe4000bf04070 */
[----:B------:R-:W-:-:S07]  /*01a0*/  USHF.R.U32.HI UR6, URZ, 0x1, UR4 ;  /* 0x00000001ff067899 */ /* 0x000fce0008011604 */
[----:B------:R-:W-:Y:S01]  /*01b0*/  UMOV UR4, UR6 ;  /* 0x0000000600047c82 */ /* 0x000fe20008000000 */
[----:B------:R-:W-:Y:S05]  /*01c0*/  BRA.U UP0, `(.L_x_2) ;  /* 0xfffffffd00d07547 */ /* 0x000fea000b83ffff */
.L_x_0:
[----:B------:R-:W-:Y:S01]  /*01d0*/  IMAD.MOV.U32 R3, RZ, RZ, 0x0 ;  /* 0x00000000ff037424 */ /* 0x000fe200078e00ff */
[----:B------:R-:W-:-:S03]  /*01e0*/  IADD3 R0, PT, PT, R0, 0x5, RZ ;  /* 0x0000000500007810 */ /* 0x000fc60007ffe0ff */
[----:B------:R-:W-:Y:S05]  /*01f0*/  RET.REL.NODEC R2 `(_Z1gPi) ;  /* 0xfffffffc02807950 */ /* 0x000fea0003c3ffff */
.L_x_3:
[----:B------:R-:W-:-:S00]  /*0200*/  BRA `(.L_x_3) ;  /* 0xfffffffc00fc7947 */ /* 0x000fc0000383ffff */
[----:B------:R-:W-:-:S00]  /*0210*/  NOP ;  /* 0x0000000000007918 */ /* 0x000fc00000000000 */
        /* <DEDUP_REMOVED lines=14> */
.L_x_4:


//--------------------- .nv.shared.reserved.0     --------------------------
	.section	.nv.shared.reserved.0,"aw",@nobits
	.weak		__nv_reservedSMEM_offset_0_alias
	.size		__nv_reservedSMEM_offset_0_alias, 0, 64
	.other		__nv_reservedSMEM_offset_0_alias,@"STO_CUDA_RESERVED_SHARED STV_DEFAULT"
__nv_reservedSMEM_offset_0_alias:
	.zero		0
	.zero		64


//--------------------- .nv.constant0._Z1gPi      --------------------------
	.section	.nv.constant0._Z1gPi,"a",@progbits
	.sectionflags	@""
	.align	4
.nv.constant0._Z1gPi:
	.zero		904


//--------------------- SYMBOLS --------------------------

	.type		.nv.reservedSmem.offset0,@object
	.size		.nv.reservedSmem.offset0,0x4
